//
// Generated by NVIDIA NVVM Compiler
//
// Compiler Build ID: CL-36424714
// Cuda compilation tools, release 13.0, V13.0.88
// Based on NVVM 20.0.0
//

.version 9.0
.target sm_100
.address_size 64

	// .globl	_Z24label_propagation_kernelPKiS0_S0_PiS1_i

.visible .entry _Z24label_propagation_kernelPKiS0_S0_PiS1_i(
	.param .u64 .ptr .align 1 _Z24label_propagation_kernelPKiS0_S0_PiS1_i_param_0,
	.param .u64 .ptr .align 1 _Z24label_propagation_kernelPKiS0_S0_PiS1_i_param_1,
	.param .u64 .ptr .align 1 _Z24label_propagation_kernelPKiS0_S0_PiS1_i_param_2,
	.param .u64 .ptr .align 1 _Z24label_propagation_kernelPKiS0_S0_PiS1_i_param_3,
	.param .u64 .ptr .align 1 _Z24label_propagation_kernelPKiS0_S0_PiS1_i_param_4,
	.param .u32 _Z24label_propagation_kernelPKiS0_S0_PiS1_i_param_5
)
{
	.reg .pred 	%p<53>;
	.reg .b32 	%r<195>;
	.reg .b64 	%rd<94>;

	ld.param.u64 	%rd6, [_Z24label_propagation_kernelPKiS0_S0_PiS1_i_param_0];
	ld.param.u64 	%rd8, [_Z24label_propagation_kernelPKiS0_S0_PiS1_i_param_1];
	ld.param.u64 	%rd9, [_Z24label_propagation_kernelPKiS0_S0_PiS1_i_param_2];
	ld.param.u64 	%rd10, [_Z24label_propagation_kernelPKiS0_S0_PiS1_i_param_3];
	ld.param.u64 	%rd7, [_Z24label_propagation_kernelPKiS0_S0_PiS1_i_param_4];
	ld.param.u32 	%r41, [_Z24label_propagation_kernelPKiS0_S0_PiS1_i_param_5];
	cvta.to.global.u64 	%rd1, %rd8;
	cvta.to.global.u64 	%rd2, %rd9;
	cvta.to.global.u64 	%rd3, %rd10;
	mov.u32 	%r42, %ctaid.x;
	mov.u32 	%r43, %ntid.x;
	mov.u32 	%r44, %tid.x;
	mad.lo.s32 	%r1, %r42, %r43, %r44;
	setp.ge.s32 	%p3, %r1, %r41;
	@%p3 bra 	$L__BB0_22;
	cvta.to.global.u64 	%rd11, %rd6;
	mul.wide.s32 	%rd12, %r1, 4;
	add.s64 	%rd13, %rd11, %rd12;
	ld.global.u32 	%r2, [%rd13];
	ld.global.u32 	%r3, [%rd13+4];
	setp.eq.s32 	%p4, %r2, %r3;
	@%p4 bra 	$L__BB0_23;
	setp.ge.s32 	%p5, %r2, %r3;
	mov.b32 	%r194, -1;
	@%p5 bra 	$L__BB0_20;
	sub.s32 	%r48, %r3, %r2;
	and.b32  	%r4, %r48, 15;
	add.s32 	%r5, %r4, -1;
	and.b32  	%r6, %r48, 7;
	add.s32 	%r7, %r6, -1;
	and.b32  	%r8, %r48, 3;
	and.b32  	%r49, %r48, -16;
	neg.s32 	%r9, %r49;
	add.s64 	%rd4, %rd1, 32;
	mov.b32 	%r194, -1;
	mov.b32 	%r179, 0;
	mov.u32 	%r178, %r2;
$L__BB0_4:
	sub.s32 	%r52, %r2, %r3;
	setp.gt.u32 	%p6, %r52, -16;
	mul.wide.s32 	%rd14, %r178, 4;
	add.s64 	%rd15, %rd1, %rd14;
	ld.global.u32 	%r53, [%rd15];
	mul.wide.s32 	%rd16, %r53, 4;
	add.s64 	%rd17, %rd2, %rd16;
	ld.global.u32 	%r13, [%rd17];
	mov.b32 	%r193, 0;
	mov.u32 	%r185, %r2;
	@%p6 bra 	$L__BB0_7;
	mov.b32 	%r193, 0;
	mov.u32 	%r181, %r9;
	mov.u32 	%r185, %r2;
$L__BB0_6:
	.pragma "nounroll";
	mul.wide.s32 	%rd18, %r185, 4;
	add.s64 	%rd19, %rd4, %rd18;
	ld.global.u32 	%r55, [%rd19+-32];
	mul.wide.s32 	%rd20, %r55, 4;
	add.s64 	%rd21, %rd2, %rd20;
	ld.global.u32 	%r56, [%rd21];
	setp.eq.s32 	%p7, %r56, %r13;
	selp.u32 	%r57, 1, 0, %p7;
	add.s32 	%r58, %r193, %r57;
	ld.global.u32 	%r59, [%rd19+-28];
	mul.wide.s32 	%rd22, %r59, 4;
	add.s64 	%rd23, %rd2, %rd22;
	ld.global.u32 	%r60, [%rd23];
	setp.eq.s32 	%p8, %r60, %r13;
	selp.u32 	%r61, 1, 0, %p8;
	add.s32 	%r62, %r58, %r61;
	ld.global.u32 	%r63, [%rd19+-24];
	mul.wide.s32 	%rd24, %r63, 4;
	add.s64 	%rd25, %rd2, %rd24;
	ld.global.u32 	%r64, [%rd25];
	setp.eq.s32 	%p9, %r64, %r13;
	selp.u32 	%r65, 1, 0, %p9;
	add.s32 	%r66, %r62, %r65;
	ld.global.u32 	%r67, [%rd19+-20];
	mul.wide.s32 	%rd26, %r67, 4;
	add.s64 	%rd27, %rd2, %rd26;
	ld.global.u32 	%r68, [%rd27];
	setp.eq.s32 	%p10, %r68, %r13;
	selp.u32 	%r69, 1, 0, %p10;
	add.s32 	%r70, %r66, %r69;
	ld.global.u32 	%r71, [%rd19+-16];
	mul.wide.s32 	%rd28, %r71, 4;
	add.s64 	%rd29, %rd2, %rd28;
	ld.global.u32 	%r72, [%rd29];
	setp.eq.s32 	%p11, %r72, %r13;
	selp.u32 	%r73, 1, 0, %p11;
	add.s32 	%r74, %r70, %r73;
	ld.global.u32 	%r75, [%rd19+-12];
	mul.wide.s32 	%rd30, %r75, 4;
	add.s64 	%rd31, %rd2, %rd30;
	ld.global.u32 	%r76, [%rd31];
	setp.eq.s32 	%p12, %r76, %r13;
	selp.u32 	%r77, 1, 0, %p12;
	add.s32 	%r78, %r74, %r77;
	ld.global.u32 	%r79, [%rd19+-8];
	mul.wide.s32 	%rd32, %r79, 4;
	add.s64 	%rd33, %rd2, %rd32;
	ld.global.u32 	%r80, [%rd33];
	setp.eq.s32 	%p13, %r80, %r13;
	selp.u32 	%r81, 1, 0, %p13;
	add.s32 	%r82, %r78, %r81;
	ld.global.u32 	%r83, [%rd19+-4];
	mul.wide.s32 	%rd34, %r83, 4;
	add.s64 	%rd35, %rd2, %rd34;
	ld.global.u32 	%r84, [%rd35];
	setp.eq.s32 	%p14, %r84, %r13;
	selp.u32 	%r85, 1, 0, %p14;
	add.s32 	%r86, %r82, %r85;
	ld.global.u32 	%r87, [%rd19];
	mul.wide.s32 	%rd36, %r87, 4;
	add.s64 	%rd37, %rd2, %rd36;
	ld.global.u32 	%r88, [%rd37];
	setp.eq.s32 	%p15, %r88, %r13;
	selp.u32 	%r89, 1, 0, %p15;
	add.s32 	%r90, %r86, %r89;
	ld.global.u32 	%r91, [%rd19+4];
	mul.wide.s32 	%rd38, %r91, 4;
	add.s64 	%rd39, %rd2, %rd38;
	ld.global.u32 	%r92, [%rd39];
	setp.eq.s32 	%p16, %r92, %r13;
	selp.u32 	%r93, 1, 0, %p16;
	add.s32 	%r94, %r90, %r93;
	ld.global.u32 	%r95, [%rd19+8];
	mul.wide.s32 	%rd40, %r95, 4;
	add.s64 	%rd41, %rd2, %rd40;
	ld.global.u32 	%r96, [%rd41];
	setp.eq.s32 	%p17, %r96, %r13;
	selp.u32 	%r97, 1, 0, %p17;
	add.s32 	%r98, %r94, %r97;
	ld.global.u32 	%r99, [%rd19+12];
	mul.wide.s32 	%rd42, %r99, 4;
	add.s64 	%rd43, %rd2, %rd42;
	ld.global.u32 	%r100, [%rd43];
	setp.eq.s32 	%p18, %r100, %r13;
	selp.u32 	%r101, 1, 0, %p18;
	add.s32 	%r102, %r98, %r101;
	ld.global.u32 	%r103, [%rd19+16];
	mul.wide.s32 	%rd44, %r103, 4;
	add.s64 	%rd45, %rd2, %rd44;
	ld.global.u32 	%r104, [%rd45];
	setp.eq.s32 	%p19, %r104, %r13;
	selp.u32 	%r105, 1, 0, %p19;
	add.s32 	%r106, %r102, %r105;
	ld.global.u32 	%r107, [%rd19+20];
	mul.wide.s32 	%rd46, %r107, 4;
	add.s64 	%rd47, %rd2, %rd46;
	ld.global.u32 	%r108, [%rd47];
	setp.eq.s32 	%p20, %r108, %r13;
	selp.u32 	%r109, 1, 0, %p20;
	add.s32 	%r110, %r106, %r109;
	ld.global.u32 	%r111, [%rd19+24];
	mul.wide.s32 	%rd48, %r111, 4;
	add.s64 	%rd49, %rd2, %rd48;
	ld.global.u32 	%r112, [%rd49];
	setp.eq.s32 	%p21, %r112, %r13;
	selp.u32 	%r113, 1, 0, %p21;
	add.s32 	%r114, %r110, %r113;
	ld.global.u32 	%r115, [%rd19+28];
	mul.wide.s32 	%rd50, %r115, 4;
	add.s64 	%rd51, %rd2, %rd50;
	ld.global.u32 	%r116, [%rd51];
	setp.eq.s32 	%p22, %r116, %r13;
	selp.u32 	%r117, 1, 0, %p22;
	add.s32 	%r193, %r114, %r117;
	add.s32 	%r185, %r185, 16;
	add.s32 	%r181, %r181, 16;
	setp.ne.s32 	%p23, %r181, 0;
	@%p23 bra 	$L__BB0_6;
$L__BB0_7:
	setp.eq.s32 	%p24, %r4, 0;
	@%p24 bra 	$L__BB0_17;
	setp.lt.u32 	%p25, %r5, 7;
	@%p25 bra 	$L__BB0_10;
	mul.wide.s32 	%rd52, %r185, 4;
	add.s64 	%rd53, %rd1, %rd52;
	ld.global.u32 	%r119, [%rd53];
	mul.wide.s32 	%rd54, %r119, 4;
	add.s64 	%rd55, %rd2, %rd54;
	ld.global.u32 	%r120, [%rd55];
	setp.eq.s32 	%p26, %r120, %r13;
	selp.u32 	%r121, 1, 0, %p26;
	add.s32 	%r122, %r193, %r121;
	ld.global.u32 	%r123, [%rd53+4];
	mul.wide.s32 	%rd56, %r123, 4;
	add.s64 	%rd57, %rd2, %rd56;
	ld.global.u32 	%r124, [%rd57];
	setp.eq.s32 	%p27, %r124, %r13;
	selp.u32 	%r125, 1, 0, %p27;
	add.s32 	%r126, %r122, %r125;
	ld.global.u32 	%r127, [%rd53+8];
	mul.wide.s32 	%rd58, %r127, 4;
	add.s64 	%rd59, %rd2, %rd58;
	ld.global.u32 	%r128, [%rd59];
	setp.eq.s32 	%p28, %r128, %r13;
	selp.u32 	%r129, 1, 0, %p28;
	add.s32 	%r130, %r126, %r129;
	ld.global.u32 	%r131, [%rd53+12];
	mul.wide.s32 	%rd60, %r131, 4;
	add.s64 	%rd61, %rd2, %rd60;
	ld.global.u32 	%r132, [%rd61];
	setp.eq.s32 	%p29, %r132, %r13;
	selp.u32 	%r133, 1, 0, %p29;
	add.s32 	%r134, %r130, %r133;
	ld.global.u32 	%r135, [%rd53+16];
	mul.wide.s32 	%rd62, %r135, 4;
	add.s64 	%rd63, %rd2, %rd62;
	ld.global.u32 	%r136, [%rd63];
	setp.eq.s32 	%p30, %r136, %r13;
	selp.u32 	%r137, 1, 0, %p30;
	add.s32 	%r138, %r134, %r137;
	ld.global.u32 	%r139, [%rd53+20];
	mul.wide.s32 	%rd64, %r139, 4;
	add.s64 	%rd65, %rd2, %rd64;
	ld.global.u32 	%r140, [%rd65];
	setp.eq.s32 	%p31, %r140, %r13;
	selp.u32 	%r141, 1, 0, %p31;
	add.s32 	%r142, %r138, %r141;
	ld.global.u32 	%r143, [%rd53+24];
	mul.wide.s32 	%rd66, %r143, 4;
	add.s64 	%rd67, %rd2, %rd66;
	ld.global.u32 	%r144, [%rd67];
	setp.eq.s32 	%p32, %r144, %r13;
	selp.u32 	%r145, 1, 0, %p32;
	add.s32 	%r146, %r142, %r145;
	ld.global.u32 	%r147, [%rd53+28];
	mul.wide.s32 	%rd68, %r147, 4;
	add.s64 	%rd69, %rd2, %rd68;
	ld.global.u32 	%r148, [%rd69];
	setp.eq.s32 	%p33, %r148, %r13;
	selp.u32 	%r149, 1, 0, %p33;
	add.s32 	%r193, %r146, %r149;
	add.s32 	%r185, %r185, 8;
$L__BB0_10:
	setp.eq.s32 	%p34, %r6, 0;
	@%p34 bra 	$L__BB0_17;
	setp.lt.u32 	%p35, %r7, 3;
	@%p35 bra 	$L__BB0_13;
	mul.wide.s32 	%rd70, %r185, 4;
	add.s64 	%rd71, %rd1, %rd70;
	ld.global.u32 	%r151, [%rd71];
	mul.wide.s32 	%rd72, %r151, 4;
	add.s64 	%rd73, %rd2, %rd72;
	ld.global.u32 	%r152, [%rd73];
	setp.eq.s32 	%p36, %r152, %r13;
	selp.u32 	%r153, 1, 0, %p36;
	add.s32 	%r154, %r193, %r153;
	ld.global.u32 	%r155, [%rd71+4];
	mul.wide.s32 	%rd74, %r155, 4;
	add.s64 	%rd75, %rd2, %rd74;
	ld.global.u32 	%r156, [%rd75];
	setp.eq.s32 	%p37, %r156, %r13;
	selp.u32 	%r157, 1, 0, %p37;
	add.s32 	%r158, %r154, %r157;
	ld.global.u32 	%r159, [%rd71+8];
	mul.wide.s32 	%rd76, %r159, 4;
	add.s64 	%rd77, %rd2, %rd76;
	ld.global.u32 	%r160, [%rd77];
	setp.eq.s32 	%p38, %r160, %r13;
	selp.u32 	%r161, 1, 0, %p38;
	add.s32 	%r162, %r158, %r161;
	ld.global.u32 	%r163, [%rd71+12];
	mul.wide.s32 	%rd78, %r163, 4;
	add.s64 	%rd79, %rd2, %rd78;
	ld.global.u32 	%r164, [%rd79];
	setp.eq.s32 	%p39, %r164, %r13;
	selp.u32 	%r165, 1, 0, %p39;
	add.s32 	%r193, %r162, %r165;
	add.s32 	%r185, %r185, 4;
$L__BB0_13:
	setp.eq.s32 	%p40, %r8, 0;
	@%p40 bra 	$L__BB0_17;
	setp.eq.s32 	%p41, %r8, 1;
	mul.wide.s32 	%rd80, %r185, 4;
	add.s64 	%rd5, %rd1, %rd80;
	ld.global.u32 	%r166, [%rd5];
	mul.wide.s32 	%rd81, %r166, 4;
	add.s64 	%rd82, %rd2, %rd81;
	ld.global.u32 	%r167, [%rd82];
	setp.eq.s32 	%p42, %r167, %r13;
	selp.u32 	%r168, 1, 0, %p42;
	add.s32 	%r193, %r193, %r168;
	@%p41 bra 	$L__BB0_17;
	setp.eq.s32 	%p43, %r8, 2;
	ld.global.u32 	%r169, [%rd5+4];
	mul.wide.s32 	%rd83, %r169, 4;
	add.s64 	%rd84, %rd2, %rd83;
	ld.global.u32 	%r170, [%rd84];
	setp.eq.s32 	%p44, %r170, %r13;
	selp.u32 	%r171, 1, 0, %p44;
	add.s32 	%r193, %r193, %r171;
	@%p43 bra 	$L__BB0_17;
	ld.global.u32 	%r172, [%rd5+8];
	mul.wide.s32 	%rd85, %r172, 4;
	add.s64 	%rd86, %rd2, %rd85;
	ld.global.u32 	%r173, [%rd86];
	setp.eq.s32 	%p45, %r173, %r13;
	selp.u32 	%r174, 1, 0, %p45;
	add.s32 	%r193, %r193, %r174;
$L__BB0_17:
	setp.gt.s32 	%p47, %r193, %r179;
	mov.pred 	%p52, -1;
	@%p47 bra 	$L__BB0_19;
	setp.eq.s32 	%p48, %r193, %r179;
	setp.lt.s32 	%p49, %r13, %r194;
	and.pred  	%p52, %p48, %p49;
$L__BB0_19:
	selp.b32 	%r194, %r13, %r194, %p52;
	selp.b32 	%r179, %r193, %r179, %p52;
	add.s32 	%r178, %r178, 1;
	setp.ne.s32 	%p50, %r178, %r3;
	@%p50 bra 	$L__BB0_4;
$L__BB0_20:
	mul.wide.s32 	%rd87, %r1, 4;
	add.s64 	%rd88, %rd3, %rd87;
	st.global.u32 	[%rd88], %r194;
	add.s64 	%rd89, %rd2, %rd87;
	ld.global.u32 	%r175, [%rd89];
	setp.eq.s32 	%p51, %r194, %r175;
	@%p51 bra 	$L__BB0_22;
	cvta.to.global.u64 	%rd90, %rd7;
	mov.b32 	%r176, 1;
	st.global.u32 	[%rd90], %r176;
$L__BB0_22:
	ret;
$L__BB0_23:
	add.s64 	%rd92, %rd2, %rd12;
	ld.global.u32 	%r177, [%rd92];
	add.s64 	%rd93, %rd3, %rd12;
	st.global.u32 	[%rd93], %r177;
	bra.uni 	$L__BB0_22;

}


// ===== COMPILED SASS (sm_100) =====

	.target	sm_100

	.elftype	@"ET_EXEC"


//--------------------- .note.nv.tkinfo           --------------------------
	.section	.note.nv.tkinfo,"",@"SHT_NOTE"
	.sectionflags	@"SHF_NOTE_NV_TKINFO"
	.tkinfo
        /*0018*/ 	.word	0x00000002
        /*0030*/ 	.string	""
        /*0030*/ 	.string	"ptxas"
        /*0030*/ 	.string	"Cuda compilation tools, release 13.0, V13.0.88"
        /*0030*/ 	.string	"Build cuda_13.0.r13.0/compiler.36424714_0"
        /*0030*/ 	.string	"-arch sm_100 -m 64 "



//--------------------- .note.nv.cuinfo           --------------------------
	.section	.note.nv.cuinfo,"",@"SHT_NOTE"
	.sectionflags	@"SHF_NOTE_NV_CUINFO"
        /*0018*/ 	.short	0x0002
        /*001a*/ 	.short	0x0064
        /*001c*/ 	.short	0x0082
	.zero		2


//--------------------- .nv.info                  --------------------------
	.section	.nv.info,"",@"SHT_CUDA_INFO"
	.align	4


	//----- nvinfo : EIATTR_REGCOUNT
	.align		4
        /*0000*/ 	.byte	0x04, 0x2f
        /*0002*/ 	.short	(.L_1 - .L_0)
	.align		4
.L_0:
        /*0004*/ 	.word	index@(_Z24label_propagation_kernelPKiS0_S0_PiS1_i)
        /*0008*/ 	.word	0x00000020


	//----- nvinfo : EIATTR_FRAME_SIZE
	.align		4
.L_1:
        /*000c*/ 	.byte	0x04, 0x11
        /*000e*/ 	.short	(.L_3 - .L_2)
	.align		4
.L_2:
        /*0010*/ 	.word	index@(_Z24label_propagation_kernelPKiS0_S0_PiS1_i)
        /*0014*/ 	.word	0x00000000


	//----- nvinfo : EIATTR_MIN_STACK_SIZE
	.align		4
.L_3:
        /*0018*/ 	.byte	0x04, 0x12
        /*001a*/ 	.short	(.L_5 - .L_4)
	.align		4
.L_4:
        /*001c*/ 	.word	index@(_Z24label_propagation_kernelPKiS0_S0_PiS1_i)
        /*0020*/ 	.word	0x00000000
.L_5:


//--------------------- .nv.compat                --------------------------
	.section	.nv.compat,"",@"SHT_CUDA_COMPAT_INFO"
	.align	4
        /*0000*/ 	.byte	0x02, 0x09, 0x00, 0x00, 0x02, 0x02, 0x01, 0x00, 0x02, 0x05, 0x05, 0x00, 0x03, 0x07, 0x01, 0x01
        /*0010*/ 	.byte	0x02, 0x03, 0x00, 0x00, 0x02, 0x06, 0x01, 0x00, 0x04, 0x0b, 0x08, 0x00, 0x09, 0x00, 0x00, 0x00
        /*0020*/ 	.byte	0x00, 0x00, 0x00, 0x00


//--------------------- .nv.info._Z24label_propagation_kernelPKiS0_S0_PiS1_i --------------------------
	.section	.nv.info._Z24label_propagation_kernelPKiS0_S0_PiS1_i,"",@"SHT_CUDA_INFO"
	.sectionflags	@""
	.align	4


	//----- nvinfo : EIATTR_CUDA_API_VERSION
	.align		4
        /*0000*/ 	.byte	0x04, 0x37
        /*0002*/ 	.short	(.L_7 - .L_6)
.L_6:
        /*0004*/ 	.word	0x00000082


	//----- nvinfo : EIATTR_KPARAM_INFO
	.align		4
.L_7:
        /*0008*/ 	.byte	0x04, 0x17
        /*000a*/ 	.short	(.L_9 - .L_8)
.L_8:
        /*000c*/ 	.word	0x00000000
        /*0010*/ 	.short	0x0005
        /*0012*/ 	.short	0x0028
        /*0014*/ 	.byte	0x00, 0xf0, 0x11, 0x00


	//----- nvinfo : EIATTR_KPARAM_INFO
	.align		4
.L_9:
        /*0018*/ 	.byte	0x04, 0x17
        /*001a*/ 	.short	(.L_11 - .L_10)
.L_10:
        /*001c*/ 	.word	0x00000000
        /*0020*/ 	.short	0x0004
        /*0022*/ 	.short	0x0020
        /*0024*/ 	.byte	0x00, 0xf5, 0x21, 0x00


	//----- nvinfo : EIATTR_KPARAM_INFO
	.align		4
.L_11:
        /*0028*/ 	.byte	0x04, 0x17
        /*002a*/ 	.short	(.L_13 - .L_12)
.L_12:
        /*002c*/ 	.word	0x00000000
        /*0030*/ 	.short	0x0003
        /*0032*/ 	.short	0x0018
        /*0034*/ 	.byte	0x00, 0xf5, 0x21, 0x00


	//----- nvinfo : EIATTR_KPARAM_INFO
	.align		4
.L_13:
        /*0038*/ 	.byte	0x04, 0x17
        /*003a*/ 	.short	(.L_15 - .L_14)
.L_14:
        /*003c*/ 	.word	0x00000000
        /*0040*/ 	.short	0x0002
        /*0042*/ 	.short	0x0010
        /*0044*/ 	.byte	0x00, 0xf5, 0x21, 0x00


	//----- nvinfo : EIATTR_KPARAM_INFO
	.align		4
.L_15:
        /*0048*/ 	.byte	0x04, 0x17
        /*004a*/ 	.short	(.L_17 - .L_16)
.L_16:
        /*004c*/ 	.word	0x00000000
        /*0050*/ 	.short	0x0001
        /*0052*/ 	.short	0x0008
        /*0054*/ 	.byte	0x00, 0xf5, 0x21, 0x00


	//----- nvinfo : EIATTR_KPARAM_INFO
	.align		4
.L_17:
        /*0058*/ 	.byte	0x04, 0x17
        /*005a*/ 	.short	(.L_19 - .L_18)
.L_18:
        /*005c*/ 	.word	0x00000000
        /*0060*/ 	.short	0x0000
        /*0062*/ 	.short	0x0000
        /*0064*/ 	.byte	0x00, 0xf5, 0x21, 0x00


	//----- nvinfo : EIATTR_SPARSE_MMA_MASK
	.align		4
.L_19:
        /*0068*/ 	.byte	0x03, 0x50
        /*006a*/ 	.short	0x0000


	//----- nvinfo : EIATTR_MAXREG_COUNT
	.align		4
        /*006c*/ 	.byte	0x03, 0x1b
        /*006e*/ 	.short	0x00ff


	//----- nvinfo : EIATTR_MERCURY_ISA_VERSION
	.align		4
        /*0070*/ 	.byte	0x03, 0x5f
        /*0072*/ 	.short	0x0101


	//----- nvinfo : EIATTR_VRC_CTA_INIT_COUNT
	.align		4
        /*0074*/ 	.byte	0x02, 0x4a
	.zero		1
	.zero		1


	//----- nvinfo : EIATTR_EXIT_INSTR_OFFSETS
	.align		4
        /*0078*/ 	.byte	0x04, 0x1c
        /*007a*/ 	.short	(.L_21 - .L_20)


	//   ....[0]....
.L_20:
        /*007c*/ 	.word	0x00000070


	//   ....[1]....
        /*0080*/ 	.word	0x000011c0


	//   ....[2]....
        /*0084*/ 	.word	0x00001200


	//   ....[3]....
        /*0088*/ 	.word	0x00001270


	//----- nvinfo : EIATTR_CRS_STACK_SIZE
	.align		4
.L_21:
        /*008c*/ 	.byte	0x04, 0x1e
        /*008e*/ 	.short	(.L_23 - .L_22)
.L_22:
        /*0090*/ 	.word	0x00000000


	//----- nvinfo : EIATTR_CBANK_PARAM_SIZE
	.align		4
.L_23:
        /*0094*/ 	.byte	0x03, 0x19
        /*0096*/ 	.short	0x002c


	//----- nvinfo : EIATTR_PARAM_CBANK
	.align		4
        /*0098*/ 	.byte	0x04, 0x0a
        /*009a*/ 	.short	(.L_25 - .L_24)
	.align		4
.L_24:
        /*009c*/ 	.word	index@(.nv.constant0._Z24label_propagation_kernelPKiS0_S0_PiS1_i)
        /*00a0*/ 	.short	0x0380
        /*00a2*/ 	.short	0x002c


	//----- nvinfo : EIATTR_SW_WAR
	.align		4
.L_25:
        /*00a4*/ 	.byte	0x04, 0x36
        /*00a6*/ 	.short	(.L_27 - .L_26)
.L_26:
        /*00a8*/ 	.word	0x00000008
.L_27:


//--------------------- .nv.callgraph             --------------------------
	.section	.nv.callgraph,"",@"SHT_CUDA_CALLGRAPH"
	.align	4
	.sectionentsize	8
	.align		4
        /*0000*/ 	.word	0x00000000
	.align		4
        /*0004*/ 	.word	0xffffffff
	.align		4
        /*0008*/ 	.word	0x00000000
	.align		4
        /*000c*/ 	.word	0xfffffffe
	.align		4
        /*0010*/ 	.word	0x00000000
	.align		4
        /*0014*/ 	.word	0xfffffffd
	.align		4
        /*0018*/ 	.word	0x00000000
	.align		4
        /*001c*/ 	.word	0xfffffffc


//--------------------- .text._Z24label_propagation_kernelPKiS0_S0_PiS1_i --------------------------
	.section	.text._Z24label_propagation_kernelPKiS0_S0_PiS1_i,"ax",@progbits
	.align	128
        .global         _Z24label_propagation_kernelPKiS0_S0_PiS1_i
        .type           _Z24label_propagation_kernelPKiS0_S0_PiS1_i,@function
        .size           _Z24label_propagation_kernelPKiS0_S0_PiS1_i,(.L_x_14 - _Z24label_propagation_kernelPKiS0_S0_PiS1_i)
        .other          _Z24label_propagation_kernelPKiS0_S0_PiS1_i,@"STO_CUDA_ENTRY STV_DEFAULT"
_Z24label_propagation_kernelPKiS0_S0_PiS1_i:
.text._Z24label_propagation_kernelPKiS0_S0_PiS1_i:
[----:B------:R-:W-:Y:S01]  /*0000*/  LDC R1, c[0x0][0x37c] ;  /* 0x0000df00ff017b82 */ /* 0x000fe20000000800 */
[----:B------:R-:W0:Y:S07]  /*0010*/  S2R R3, SR_TID.X ;  /* 0x0000000000037919 */ /* 0x000e2e0000002100 */
[----:B------:R-:W0:Y:S01]  /*0020*/  S2UR UR4, SR_CTAID.X ;  /* 0x00000000000479c3 */ /* 0x000e220000002500 */
[----:B------:R-:W1:Y:S07]  /*0030*/  LDCU UR5, c[0x0][0x3a8] ;  /* 0x00007500ff0577ac */ /* 0x000e6e0008000800 */
[----:B------:R-:W0:Y:S02]  /*0040*/  LDC R0, c[0x0][0x360] ;  /* 0x0000d800ff007b82 */ /* 0x000e240000000800 */
[----:B0-----:R-:W-:-:S05]  /*0050*/  IMAD R0, R0, UR4, R3 ;  /* 0x0000000400007c24 */ /* 0x001fca000f8e0203 */
[----:B-1----:R-:W-:-:S13]  /*0060*/  ISETP.GE.AND P0, PT, R0, UR5, PT ;  /* 0x0000000500007c0c */ /* 0x002fda000bf06270 */
[----:B------:R-:W-:Y:S05]  /*0070*/  @P0 EXIT ;  /* 0x000000000000094d */ /* 0x000fea0003800000 */
[----:B------:R-:W0:Y:S01]  /*0080*/  LDC.64 R4, c[0x0][0x380] ;  /* 0x0000e000ff047b82 */ /* 0x000e220000000a00 */
[----:B------:R-:W1:Y:S01]  /*0090*/  LDCU.64 UR4, c[0x0][0x358] ;  /* 0x00006b00ff0477ac */ /* 0x000e620008000a00 */
[----:B0-----:R-:W-:-:S05]  /*00a0*/  IMAD.WIDE R4, R0, 0x4, R4 ;  /* 0x0000000400047825 */ /* 0x001fca00078e0204 */
[----:B-1----:R-:W2:Y:S04]  /*00b0*/  LDG.E R2, desc[UR4][R4.64] ;  /* 0x0000000404027981 */ /* 0x002ea8000c1e1900 */
[----:B------:R-:W2:Y:S02]  /*00c0*/  LDG.E R3, desc[UR4][R4.64+0x4] ;  /* 0x0000040404037981 */ /* 0x000ea4000c1e1900 */
[----:B--2---:R-:W-:-:S13]  /*00d0*/  ISETP.NE.AND P0, PT, R2, R3, PT ;  /* 0x000000030200720c */ /* 0x004fda0003f05270 */
[----:B------:R-:W-:Y:S05]  /*00e0*/  @!P0 BRA `(.L_x_0) ;  /* 0x0000001000488947 */ /* 0x000fea0003800000 */
[----:B------:R-:W-:Y:S01]  /*00f0*/  ISETP.GE.AND P0, PT, R2, R3, PT ;  /* 0x000000030200720c */ /* 0x000fe20003f06270 */
[----:B------:R-:W-:Y:S01]  /*0100*/  BSSY.RECONVERGENT B0, `(.L_x_1) ;  /* 0x0000104000007945 */ /* 0x000fe20003800200 */
[----:B------:R-:W-:-:S11]  /*0110*/  IMAD.MOV.U32 R4, RZ, RZ, -0x1 ;  /* 0xffffffffff047424 */ /* 0x000fd600078e00ff */
[----:B------:R-:W-:Y:S05]  /*0120*/  @P0 BRA `(.L_x_2) ;  /* 0x0000001000040947 */ /* 0x000fea0003800000 */
[----:B------:R-:W0:Y:S01]  /*0130*/  LDC.64 R10, c[0x0][0x388] ;  /* 0x0000e200ff0a7b82 */ /* 0x000e220000000a00 */
[--C-:B------:R-:W-:Y:S02]  /*0140*/  IMAD.IADD R9, R3, 0x1, -R2.reuse ;  /* 0x0000000103097824 */ /* 0x100fe400078e0a02 */
[----:B------:R-:W-:-:S03]  /*0150*/  IMAD.MOV.U32 R8, RZ, RZ, R2 ;  /* 0x000000ffff087224 */ /* 0x000fc600078e0002 */
[C---:B------:R-:W-:Y:S02]  /*0160*/  LOP3.LUT R6, R9.reuse, 0x7, RZ, 0xc0, !PT ;  /* 0x0000000709067812 */ /* 0x040fe400078ec0ff */
[C---:B------:R-:W-:Y:S02]  /*0170*/  LOP3.LUT R5, R9.reuse, 0xf, RZ, 0xc0, !PT ;  /* 0x0000000f09057812 */ /* 0x040fe400078ec0ff */
[----:B------:R-:W-:Y:S01]  /*0180*/  LOP3.LUT R22, R9, 0xfffffff0, RZ, 0xc0, !PT ;  /* 0xfffffff009167812 */ /* 0x000fe200078ec0ff */
[----:B------:R-:W-:Y:S01]  /*0190*/  VIADD R7, R6, 0xffffffff ;  /* 0xffffffff06077836 */ /* 0x000fe20000000000 */
[----:B------:R-:W-:Y:S02]  /*01a0*/  IADD3 R4, PT, PT, R5, -0x1, RZ ;  /* 0xffffffff05047810 */ /* 0x000fe40007ffe0ff */
[----:B------:R-:W-:Y:S02]  /*01b0*/  LOP3.LUT R9, R9, 0x3, RZ, 0xc0, !PT ;  /* 0x0000000309097812 */ /* 0x000fe400078ec0ff */
[----:B------:R-:W-:-:S02]  /*01c0*/  ISETP.GE.U32.AND P1, PT, R4, 0x7, PT ;  /* 0x000000070400780c */ /* 0x000fc40003f26070 */
[----:B------:R-:W-:Y:S01]  /*01d0*/  ISETP.GE.U32.AND P2, PT, R7, 0x3, PT ;  /* 0x000000030700780c */ /* 0x000fe20003f46070 */
[----:B------:R-:W-:Y:S01]  /*01e0*/  IMAD.MOV.U32 R7, RZ, RZ, RZ ;  /* 0x000000ffff077224 */ /* 0x000fe200078e00ff */
[----:B------:R-:W-:Y:S02]  /*01f0*/  MOV R4, 0xffffffff ;  /* 0xffffffff00047802 */ /* 0x000fe40000000f00 */
[----:B------:R-:W-:Y:S02]  /*0200*/  IADD3 R22, PT, PT, -R22, RZ, RZ ;  /* 0x000000ff16167210 */ /* 0x000fe40007ffe1ff */
[----:B0-----:R-:W-:-:S05]  /*0210*/  IADD3 R10, P0, PT, R10, 0x20, RZ ;  /* 0x000000200a0a7810 */ /* 0x001fca0007f1e0ff */
[----:B------:R-:W-:-:S08]  /*0220*/  IMAD.X R11, RZ, RZ, R11, P0 ;  /* 0x000000ffff0b7224 */ /* 0x000fd000000e060b */
.L_x_12:
[----:B0-----:R-:W0:Y:S08]  /*0230*/  LDC.64 R12, c[0x0][0x388] ;  /* 0x0000e200ff0c7b82 */ /* 0x001e300000000a00 */
[----:B------:R-:W1:Y:S01]  /*0240*/  LDC.64 R14, c[0x0][0x390] ;  /* 0x0000e400ff0e7b82 */ /* 0x000e620000000a00 */
[----:B0-----:R-:W-:-:S06]  /*0250*/  IMAD.WIDE R16, R8, 0x4, R12 ;  /* 0x0000000408107825 */ /* 0x001fcc00078e020c */
[----:B------:R-:W1:Y:S01]  /*0260*/  LDG.E R17, desc[UR4][R16.64] ;  /* 0x0000000410117981 */ /* 0x000e62000c1e1900 */
[----:B------:R-:W-:-:S05]  /*0270*/  IMAD.IADD R20, R2, 0x1, -R3 ;  /* 0x0000000102147824 */ /* 0x000fca00078e0a03 */
[----:B------:R-:W-:Y:S01]  /*0280*/  ISETP.GT.U32.AND P4, PT, R20, -0x10, PT ;  /* 0xfffffff01400780c */ /* 0x000fe20003f84070 */
[----:B-1----:R-:W-:-:S05]  /*0290*/  IMAD.WIDE R18, R17, 0x4, R14 ;  /* 0x0000000411127825 */ /* 0x002fca00078e020e */
[----:B------:R0:W5:Y:S01]  /*02a0*/  LDG.E R23, desc[UR4][R18.64] ;  /* 0x0000000412177981 */ /* 0x000162000c1e1900 */
[----:B------:R-:W-:Y:S01]  /*02b0*/  VIADD R8, R8, 0x1 ;  /* 0x0000000108087836 */ /* 0x000fe20000000000 */
[----:B------:R-:W-:Y:S01]  /*02c0*/  BSSY.RECONVERGENT B1, `(.L_x_3) ;  /* 0x000006e000017945 */ /* 0x000fe20003800200 */
[----:B------:R-:W-:Y:S01]  /*02d0*/  HFMA2 R20, -RZ, RZ, 0, 0 ;  /* 0x00000000ff147431 */ /* 0x000fe200000001ff */
[----:B------:R-:W-:Y:S01]  /*02e0*/  ISETP.NE.AND P0, PT, R5, RZ, PT ;  /* 0x000000ff0500720c */ /* 0x000fe20003f05270 */
[----:B------:R-:W-:Y:S01]  /*02f0*/  IMAD.MOV.U32 R27, RZ, RZ, R2 ;  /* 0x000000ffff1b7224 */ /* 0x000fe200078e0002 */
[----:B------:R-:W-:Y:S01]  /*0300*/  ISETP.NE.AND P3, PT, R8, R3, PT ;  /* 0x000000030800720c */ /* 0x000fe20003f65270 */
[----:B------:R-:W-:-:S12]  /*0310*/  @P4 BRA `(.L_x_4) ;  /* 0x0000000400a04947 */ /* 0x000fd80003800000 */
[----:B------:R-:W-:Y:S01]  /*0320*/  IMAD.MOV.U32 R20, RZ, RZ, RZ ;  /* 0x000000ffff147224 */ /* 0x000fe200078e00ff */
[----:B------:R-:W-:Y:S01]  /*0330*/  MOV R26, R22 ;  /* 0x00000016001a7202 */ /* 0x000fe20000000f00 */
[----:B------:R-:W-:-:S07]  /*0340*/  IMAD.MOV.U32 R27, RZ, RZ, R2 ;  /* 0x000000ffff1b7224 */ /* 0x000fce00078e0002 */
.L_x_5:
[----:B0-----:R-:W-:-:S05]  /*0350*/  IMAD.WIDE R18, R27, 0x4, R10 ;  /* 0x000000041b127825 */ /* 0x001fca00078e020a */
[----:B------:R-:W2:Y:S04]  /*0360*/  LDG.E R29, desc[UR4][R18.64+-0x20] ;  /* 0xffffe004121d7981 */ /* 0x000ea8000c1e1900 */
[----:B------:R-:W3:Y:S04]  /*0370*/  LDG.E R25, desc[UR4][R18.64+-0x1c] ;  /* 0xffffe40412197981 */ /* 0x000ee8000c1e1900 */
[----:B------:R-:W4:Y:S04]  /*0380*/  LDG.E R17, desc[UR4][R18.64+-0x18] ;  /* 0xffffe80412117981 */ /* 0x000f28000c1e1900 */
[----:B------:R-:W4:Y:S01]  /*0390*/  LDG.E R21, desc[UR4][R18.64+-0xc] ;  /* 0xfffff40412157981 */ /* 0x000f22000c1e1900 */
[----:B--2---:R-:W-:-:S06]  /*03a0*/  IMAD.WIDE R28, R29, 0x4, R14 ;  /* 0x000000041d1c7825 */ /* 0x004fcc00078e020e */
[----:B------:R-:W2:Y:S01]  /*03b0*/  LDG.E R28, desc[UR4][R28.64] ;  /* 0x000000041c1c7981 */ /* 0x000ea2000c1e1900 */
[----:B---3--:R-:W-:-:S06]  /*03c0*/  IMAD.WIDE R24, R25, 0x4, R14 ;  /* 0x0000000419187825 */ /* 0x008fcc00078e020e */
[----:B------:R-:W3:Y:S01]  /*03d0*/  LDG.E R24, desc[UR4][R24.64] ;  /* 0x0000000418187981 */ /* 0x000ee2000c1e1900 */
[----:B----4-:R-:W-:-:S03]  /*03e0*/  IMAD.WIDE R16, R17, 0x4, R14 ;  /* 0x0000000411107825 */ /* 0x010fc600078e020e */
[----:B------:R-:W4:Y:S04]  /*03f0*/  LDG.E R29, desc[UR4][R18.64+-0x8] ;  /* 0xfffff804121d7981 */ /* 0x000f28000c1e1900 */
[----:B------:R0:W4:Y:S04]  /*0400*/  LDG.E R25, desc[UR4][R16.64] ;  /* 0x0000000410197981 */ /* 0x000128000c1e1900 */
[----:B------:R-:W4:Y:S01]  /*0410*/  LDG.E R17, desc[UR4][R18.64+-0x14] ;  /* 0xffffec0412117981 */ /* 0x000f22000c1e1900 */
[----:B0-----:R-:W-:Y:S01]  /*0420*/  VIADD R16, R20, 0x1 ;  /* 0x0000000114107836 */ /* 0x001fe20000000000 */
[----:B--2--5:R-:W-:-:S13]  /*0430*/  ISETP.NE.AND P4, PT, R28, R23, PT ;  /* 0x000000171c00720c */ /* 0x024fda0003f85270 */
[----:B------:R-:W-:Y:S02]  /*0440*/  @P4 IADD3 R16, PT, PT, R20, RZ, RZ ;  /* 0x000000ff14104210 */ /* 0x000fe40007ffe0ff */
[----:B---3--:R-:W-:Y:S01]  /*0450*/  ISETP.NE.AND P4, PT, R24, R23, PT ;  /* 0x000000171800720c */ /* 0x008fe20003f85270 */
[----:B------:R-:W2:Y:S02]  /*0460*/  LDG.E R20, desc[UR4][R18.64+-0x10] ;  /* 0xfffff00412147981 */ /* 0x000ea4000c1e1900 */
[----:B------:R-:W-:-:S10]  /*0470*/  VIADD R24, R16, 0x1 ;  /* 0x0000000110187836 */ /* 0x000fd40000000000 */
[----:B------:R-:W-:Y:S02]  /*0480*/  @P4 IMAD.MOV R24, RZ, RZ, R16 ;  /* 0x000000ffff184224 */ /* 0x000fe400078e0210 */
[----:B----4-:R-:W-:-:S06]  /*0490*/  IMAD.WIDE R16, R17, 0x4, R14 ;  /* 0x0000000411107825 */ /* 0x010fcc00078e020e */
[----:B------:R-:W3:Y:S01]  /*04a0*/  LDG.E R16, desc[UR4][R16.64] ;  /* 0x0000000410107981 */ /* 0x000ee2000c1e1900 */
[----:B------:R-:W-:Y:S02]  /*04b0*/  ISETP.NE.AND P5, PT, R25, R23, PT ;  /* 0x000000171900720c */ /* 0x000fe40003fa5270 */
[----:B------:R-:W-:-:S11]  /*04c0*/  IADD3 R28, PT, PT, R24, 0x1, RZ ;  /* 0x00000001181c7810 */ /* 0x000fd60007ffe0ff */
[----:B------:R-:W-:Y:S02]  /*04d0*/  @P5 IMAD.MOV R28, RZ, RZ, R24 ;  /* 0x000000ffff1c5224 */ /* 0x000fe400078e0218 */
[----:B--2---:R-:W-:-:S06]  /*04e0*/  IMAD.WIDE R24, R20, 0x4, R14 ;  /* 0x0000000414187825 */ /* 0x004fcc00078e020e */
[----:B------:R-:W2:Y:S01]  /*04f0*/  LDG.E R24, desc[UR4][R24.64] ;  /* 0x0000000418187981 */ /* 0x000ea2000c1e1900 */
[----:B------:R-:W-:-:S06]  /*0500*/  IMAD.WIDE R20, R21, 0x4, R14 ;  /* 0x0000000415147825 */ /* 0x000fcc00078e020e */
[----:B------:R0:W4:Y:S04]  /*0510*/  LDG.E R20, desc[UR4][R20.64] ;  /* 0x0000000414147981 */ /* 0x000128000c1e1900 */
[----:B------:R-:W4:Y:S01]  /*0520*/  LDG.E R25, desc[UR4][R18.64] ;  /* 0x0000000412197981 */ /* 0x000f22000c1e1900 */
[----:B---3--:R-:W-:Y:S01]  /*0530*/  ISETP.NE.AND P4, PT, R16, R23, PT ;  /* 0x000000171000720c */ /* 0x008fe20003f85270 */
[----:B------:R-:W-:-:S05]  /*0540*/  IMAD.WIDE R16, R29, 0x4, R14 ;  /* 0x000000041d107825 */ /* 0x000fca00078e020e */
[----:B------:R-:W3:Y:S04]  /*0550*/  LDG.E R29, desc[UR4][R16.64] ;  /* 0x00000004101d7981 */ /* 0x000ee8000c1e1900 */
[----:B------:R-:W3:Y:S01]  /*0560*/  LDG.E R17, desc[UR4][R18.64+-0x4] ;  /* 0xfffffc0412117981 */ /* 0x000ee2000c1e1900 */
[C---:B0-----:R-:W-:Y:S02]  /*0570*/  VIADD R21, R28.reuse, 0x1 ;  /* 0x000000011c157836 */ /* 0x041fe40000000000 */
[----:B------:R-:W-:Y:S02]  /*0580*/  @P4 IADD3 R21, PT, PT, R28, RZ, RZ ;  /* 0x000000ff1c154210 */ /* 0x000fe40007ffe0ff */
[----:B--2---:R-:W-:-:S03]  /*0590*/  ISETP.NE.AND P5, PT, R24, R23, PT ;  /* 0x000000171800720c */ /* 0x004fc60003fa5270 */
[----:B------:R-:W-:Y:S01]  /*05a0*/  VIADD R24, R21, 0x1 ;  /* 0x0000000115187836 */ /* 0x000fe20000000000 */
[----:B----4-:R-:W-:-:S09]  /*05b0*/  ISETP.NE.AND P4, PT, R20, R23, PT ;  /* 0x000000171400720c */ /* 0x010fd20003f85270 */
[----:B------:R-:W-:Y:S02]  /*05c0*/  @P5 IMAD.MOV R24, RZ, RZ, R21 ;  /* 0x000000ffff185224 */ /* 0x000fe400078e0215 */
[----:B------:R-:W2:Y:S01]  /*05d0*/  LDG.E R21, desc[UR4][R18.64+0x4] ;  /* 0x0000040412157981 */ /* 0x000ea2000c1e1900 */
[----:B---3--:R-:W-:Y:S02]  /*05e0*/  ISETP.NE.AND P5, PT, R29, R23, PT ;  /* 0x000000171d00720c */ /* 0x008fe40003fa5270 */
[----:B------:R-:W-:Y:S01]  /*05f0*/  IADD3 R16, PT, PT, R24, 0x1, RZ ;  /* 0x0000000118107810 */ /* 0x000fe20007ffe0ff */
[----:B------:R-:W-:Y:S01]  /*0600*/  @P4 IMAD.MOV R16, RZ, RZ, R24 ;  /* 0x000000ffff104224 */ /* 0x000fe200078e0218 */
[----:B------:R-:W3:Y:S03]  /*0610*/  LDG.E R29, desc[UR4][R18.64+0x8] ;  /* 0x00000804121d7981 */ /* 0x000ee6000c1e1900 */
[----:B------:R-:W-:-:S06]  /*0620*/  VIADD R28, R16, 0x1 ;  /* 0x00000001101c7836 */ /* 0x000fcc0000000000 */
[----:B------:R-:W-:Y:S01]  /*0630*/  @P5 IADD3 R28, PT, PT, R16, RZ, RZ ;  /* 0x000000ff101c5210 */ /* 0x000fe20007ffe0ff */
[----:B------:R-:W-:-:S04]  /*0640*/  IMAD.WIDE R16, R17, 0x4, R14 ;  /* 0x0000000411107825 */ /* 0x000fc800078e020e */
[--C-:B------:R-:W-:Y:S02]  /*0650*/  IMAD.WIDE R24, R25, 0x4, R14.reuse ;  /* 0x0000000419187825 */ /* 0x100fe400078e020e */
[----:B------:R-:W4:Y:S04]  /*0660*/  LDG.E R16, desc[UR4][R16.64] ;  /* 0x0000000410107981 */ /* 0x000f28000c1e1900 */
[----:B------:R-:W3:Y:S04]  /*0670*/  LDG.E R24, desc[UR4][R24.64] ;  /* 0x0000000418187981 */ /* 0x000ee8000c1e1900 */
[----:B------:R-:W3:Y:S01]  /*0680*/  LDG.E R25, desc[UR4][R18.64+0xc] ;  /* 0x00000c0412197981 */ /* 0x000ee2000c1e1900 */
[----:B--2---:R-:W-:-:S06]  /*0690*/  IMAD.WIDE R20, R21, 0x4, R14 ;  /* 0x0000000415147825 */ /* 0x004fcc00078e020e */
[----:B------:R0:W2:Y:S01]  /*06a0*/  LDG.E R20, desc[UR4][R20.64] ;  /* 0x0000000414147981 */ /* 0x0000a2000c1e1900 */
[-C--:B----4-:R-:W-:Y:S02]  /*06b0*/  ISETP.NE.AND P4, PT, R16, R23.reuse, PT ;  /* 0x000000171000720c */ /* 0x090fe40003f85270 */
[----:B---3--:R-:W-:Y:S01]  /*06c0*/  ISETP.NE.AND P5, PT, R24, R23, PT ;  /* 0x000000171800720c */ /* 0x008fe20003fa5270 */
[----:B------:R-:W-:-:S04]  /*06d0*/  IMAD.WIDE R16, R29, 0x4, R14 ;  /* 0x000000041d107825 */ /* 0x000fc800078e020e */
[C---:B0-----:R-:W-:Y:S01]  /*06e0*/  VIADD R21, R28.reuse, 0x1 ;  /* 0x000000011c157836 */ /* 0x041fe20000000000 */
[----:B------:R0:W3:Y:S05]  /*06f0*/  LDG.E R29, desc[UR4][R16.64] ;  /* 0x00000004101d7981 */ /* 0x0000ea000c1e1900 */
[----:B------:R-:W-:-:S05]  /*0700*/  @P4 IADD3 R21, PT, PT, R28, RZ, RZ ;  /* 0x000000ff1c154210 */ /* 0x000fca0007ffe0ff */
[C---:B------:R-:W-:Y:S01]  /*0710*/  VIADD R24, R21.reuse, 0x1 ;  /* 0x0000000115187836 */ /* 0x040fe20000000000 */
[----:B------:R-:W-:Y:S01]  /*0720*/  @P5 IADD3 R24, PT, PT, R21, RZ, RZ ;  /* 0x000000ff15185210 */ /* 0x000fe20007ffe0ff */
[----:B------:R-:W4:Y:S04]  /*0730*/  LDG.E R17, desc[UR4][R18.64+0x14] ;  /* 0x0000140412117981 */ /* 0x000f28000c1e1900 */
[----:B------:R-:W4:Y:S01]  /*0740*/  LDG.E R21, desc[UR4][R18.64+0x10] ;  /* 0x0000100412157981 */ /* 0x000f22000c1e1900 */
[----:B0-----:R-:W-:Y:S01]  /*0750*/  VIADD R16, R24, 0x1 ;  /* 0x0000000118107836 */ /* 0x001fe20000000000 */
[----:B--2---:R-:W-:-:S13]  /*0760*/  ISETP.NE.AND P4, PT, R20, R23, PT ;  /* 0x000000171400720c */ /* 0x004fda0003f85270 */
[----:B------:R-:W-:Y:S01]  /*0770*/  @P4 IADD3 R16, PT, PT, R24, RZ, RZ ;  /* 0x000000ff18104210 */ /* 0x000fe20007ffe0ff */
[----:B------:R-:W-:Y:S01]  /*0780*/  IMAD.WIDE R24, R25, 0x4, R14 ;  /* 0x0000000419187825 */ /* 0x000fe200078e020e */
[----:B---3--:R-:W-:-:S03]  /*0790*/  ISETP.NE.AND P5, PT, R29, R23, PT ;  /* 0x000000171d00720c */ /* 0x008fc60003fa5270 */
[----:B------:R-:W-:Y:S02]  /*07a0*/  VIADD R28, R16, 0x1 ;  /* 0x00000001101c7836 */ /* 0x000fe40000000000 */
[----:B------:R-:W2:Y:S01]  /*07b0*/  LDG.E R24, desc[UR4][R24.64] ;  /* 0x0000000418187981 */ /* 0x000ea2000c1e1900 */
[----:B----4-:R-:W-:-:S05]  /*07c0*/  IMAD.WIDE R20, R21, 0x4, R14 ;  /* 0x0000000415147825 */ /* 0x010fca00078e020e */
[----:B------:R0:W3:Y:S02]  /*07d0*/  LDG.E R29, desc[UR4][R20.64] ;  /* 0x00000004141d7981 */ /* 0x0000e4000c1e1900 */
[----:B------:R-:W-:Y:S01]  /*07e0*/  @P5 IADD3 R28, PT, PT, R16, RZ, RZ ;  /* 0x000000ff101c5210 */ /* 0x000fe20007ffe0ff */
[----:B------:R-:W-:-:S05]  /*07f0*/  IMAD.WIDE R16, R17, 0x4, R14 ;  /* 0x0000000411107825 */ /* 0x000fca00078e020e */
[----:B------:R1:W4:Y:S04]  /*0800*/  LDG.E R25, desc[UR4][R16.64] ;  /* 0x0000000410197981 */ /* 0x000328000c1e1900 */
[----:B------:R-:W0:Y:S04]  /*0810*/  LDG.E R21, desc[UR4][R18.64+0x18] ;  /* 0x0000180412157981 */ /* 0x000e28000c1e1900 */
[----:B------:R-:W1:Y:S01]  /*0820*/  LDG.E R17, desc[UR4][R18.64+0x1c] ;  /* 0x00001c0412117981 */ /* 0x000e62000c1e1900 */
[----:B0-----:R-:W-:-:S06]  /*0830*/  IMAD.WIDE R20, R21, 0x4, R14 ;  /* 0x0000000415147825 */ /* 0x001fcc00078e020e */
[----:B------:R-:W4:Y:S01]  /*0840*/  LDG.E R20, desc[UR4][R20.64] ;  /* 0x0000000414147981 */ /* 0x000f22000c1e1900 */
[----:B-1----:R-:W-:-:S06]  /*0850*/  IMAD.WIDE R16, R17, 0x4, R14 ;  /* 0x0000000411107825 */ /* 0x002fcc00078e020e */
[----:B------:R-:W4:Y:S01]  /*0860*/  LDG.E R16, desc[UR4][R16.64] ;  /* 0x0000000410107981 */ /* 0x000f22000c1e1900 */
[-C--:B--2---:R-:W-:Y:S02]  /*0870*/  ISETP.NE.AND P4, PT, R24, R23.reuse, PT ;  /* 0x000000171800720c */ /* 0x084fe40003f85270 */
[----:B---3--:R-:W-:Y:S01]  /*0880*/  ISETP.NE.AND P5, PT, R29, R23, PT ;  /* 0x000000171d00720c */ /* 0x008fe20003fa5270 */
[----:B------:R-:W-:-:S10]  /*0890*/  VIADD R24, R28, 0x1 ;  /* 0x000000011c187836 */ /* 0x000fd40000000000 */
[----:B------:R-:W-:Y:S02]  /*08a0*/  @P4 IADD3 R24, PT, PT, R28, RZ, RZ ;  /* 0x000000ff1c184210 */ /* 0x000fe40007ffe0ff */
[----:B----4-:R-:W-:-:S03]  /*08b0*/  ISETP.NE.AND P4, PT, R25, R23, PT ;  /* 0x000000171900720c */ /* 0x010fc60003f85270 */
[C---:B------:R-:W-:Y:S01]  /*08c0*/  VIADD R25, R24.reuse, 0x1 ;  /* 0x0000000118197836 */ /* 0x040fe20000000000 */
[----:B------:R-:W-:-:S05]  /*08d0*/  @P5 IADD3 R25, PT, PT, R24, RZ, RZ ;  /* 0x000000ff18195210 */ /* 0x000fca0007ffe0ff */
[----:B------:R-:W-:Y:S01]  /*08e0*/  VIADD R18, R25, 0x1 ;  /* 0x0000000119127836 */ /* 0x000fe20000000000 */
[----:B------:R-:W-:-:S03]  /*08f0*/  IADD3 R26, PT, PT, R26, 0x10, RZ ;  /* 0x000000101a1a7810 */ /* 0x000fc60007ffe0ff */
[----:B------:R-:W-:Y:S01]  /*0900*/  @P4 IADD3 R18, PT, PT, R25, RZ, RZ ;  /* 0x000000ff19124210 */ /* 0x000fe20007ffe0ff */
[----:B------:R-:W-:Y:S01]  /*0910*/  VIADD R27, R27, 0x10 ;  /* 0x000000101b1b7836 */ /* 0x000fe20000000000 */
[-C--:B------:R-:W-:Y:S02]  /*0920*/  ISETP.NE.AND P5, PT, R20, R23.reuse, PT ;  /* 0x000000171400720c */ /* 0x080fe40003fa5270 */
[----:B------:R-:W-:Y:S01]  /*0930*/  ISETP.NE.AND P4, PT, R16, R23, PT ;  /* 0x000000171000720c */ /* 0x000fe20003f85270 */
[----:B------:R-:W-:-:S10]  /*0940*/  VIADD R16, R18, 0x1 ;  /* 0x0000000112107836 */ /* 0x000fd40000000000 */
[----:B------:R-:W-:Y:S01]  /*0950*/  @P5 IMAD.MOV R16, RZ, RZ, R18 ;  /* 0x000000ffff105224 */ /* 0x000fe200078e0212 */
[----:B------:R-:W-:-:S04]  /*0960*/  ISETP.NE.AND P5, PT, R26, RZ, PT ;  /* 0x000000ff1a00720c */ /* 0x000fc80003fa5270 */
[C---:B------:R-:W-:Y:S02]  /*0970*/  IADD3 R20, PT, PT, R16.reuse, 0x1, RZ ;  /* 0x0000000110147810 */ /* 0x040fe40007ffe0ff */
[----:B------:R-:W-:-:S07]  /*0980*/  @P4 IADD3 R20, PT, PT, R16, RZ, RZ ;  /* 0x000000ff10144210 */ /* 0x000fce0007ffe0ff */
[----:B------:R-:W-:Y:S05]  /*0990*/  @P5 BRA `(.L_x_5) ;  /* 0xfffffff8006c5947 */ /* 0x000fea000383ffff */
.L_x_4:
[----:B------:R-:W-:Y:S05]  /*09a0*/  BSYNC.RECONVERGENT B1 ;  /* 0x0000000000017941 */ /* 0x000fea0003800200 */
.L_x_3:
[----:B------:R-:W-:Y:S04]  /*09b0*/  BSSY.RECONVERGENT B1, `(.L_x_6) ;  /* 0x0000071000017945 */ /* 0x000fe80003800200 */
[----:B------:R-:W-:Y:S05]  /*09c0*/  @!P0 BRA `(.L_x_7) ;  /* 0x0000000400bc8947 */ /* 0x000fea0003800000 */
[----:B------:R-:W-:Y:S01]  /*09d0*/  BSSY.RECONVERGENT B2, `(.L_x_8) ;  /* 0x0000035000027945 */ /* 0x000fe20003800200 */
[----:B------:R-:W-:-:S03]  /*09e0*/  ISETP.NE.AND P0, PT, R6, RZ, PT ;  /* 0x000000ff0600720c */ /* 0x000fc60003f05270 */
[----:B------:R-:W-:Y:S10]  /*09f0*/  @!P1 BRA `(.L_x_9) ;  /* 0x0000000000c89947 */ /* 0x000ff40003800000 */
[----:B------:R-:W-:-:S05]  /*0a00*/  IMAD.WIDE R16, R27, 0x4, R12 ;  /* 0x000000041b107825 */ /* 0x000fca00078e020c */
[----:B------:R-:W2:Y:S04]  /*0a10*/  LDG.E R29, desc[UR4][R16.64] ;  /* 0x00000004101d7981 */ /* 0x000ea8000c1e1900 */
[----:B------:R-:W3:Y:S04]  /*0a20*/  LDG.E R25, desc[UR4][R16.64+0x4] ;  /* 0x0000040410197981 */ /* 0x000ee8000c1e1900 */
[----:B0-----:R-:W4:Y:S04]  /*0a30*/  LDG.E R18, desc[UR4][R16.64+0xc] ;  /* 0x00000c0410127981 */ /* 0x001f28000c1e1900 */
[----:B------:R-:W4:Y:S04]  /*0a40*/  LDG.E R19, desc[UR4][R16.64+0x10] ;  /* 0x0000100410137981 */ /* 0x000f28000c1e1900 */
[----:B------:R-:W4:Y:S01]  /*0a50*/  LDG.E R21, desc[UR4][R16.64+0x14] ;  /* 0x0000140410157981 */ /* 0x000f22000c1e1900 */
[----:B--2---:R-:W-:-:S04]  /*0a60*/  IMAD.WIDE R28, R29, 0x4, R14 ;  /* 0x000000041d1c7825 */ /* 0x004fc800078e020e */
[----:B---3--:R-:W-:Y:S02]  /*0a70*/  IMAD.WIDE R24, R25, 0x4, R14 ;  /* 0x0000000419187825 */ /* 0x008fe400078e020e */
[----:B------:R-:W2:Y:S04]  /*0a80*/  LDG.E R28, desc[UR4][R28.64] ;  /* 0x000000041c1c7981 */ /* 0x000ea8000c1e1900 */
[----:B------:R-:W3:Y:S04]  /*0a90*/  LDG.E R24, desc[UR4][R24.64] ;  /* 0x0000000418187981 */ /* 0x000ee8000c1e1900 */
[----:B------:R-:W4:Y:S01]  /*0aa0*/  LDG.E R25, desc[UR4][R16.64+0x8] ;  /* 0x0000080410197981 */ /* 0x000f22000c1e1900 */
[----:B--2--5:R-:W-:-:S02]  /*0ab0*/  ISETP.NE.AND P4, PT, R28, R23, PT ;  /* 0x000000171c00720c */ /* 0x024fc40003f85270 */
[----:B---3--:R-:W-:Y:S01]  /*0ac0*/  ISETP.NE.AND P5, PT, R24, R23, PT ;  /* 0x000000171800720c */ /* 0x008fe20003fa5270 */
[----:B------:R-:W-:Y:S02]  /*0ad0*/  VIADD R24, R20, 0x1 ;  /* 0x0000000114187836 */ /* 0x000fe40000000000 */
[----:B----4-:R-:W-:-:S04]  /*0ae0*/  IMAD.WIDE R28, R18, 0x4, R14 ;  /* 0x00000004121c7825 */ /* 0x010fc800078e020e */
[----:B------:R-:W-:-:S04]  /*0af0*/  IMAD.WIDE R18, R19, 0x4, R14 ;  /* 0x0000000413127825 */ /* 0x000fc800078e020e */
[----:B------:R-:W-:Y:S01]  /*0b00*/  @P4 IADD3 R24, PT, PT, R20, RZ, RZ ;  /* 0x000000ff14184210 */ /* 0x000fe20007ffe0ff */
[----:B------:R-:W2:Y:S04]  /*0b10*/  LDG.E R28, desc[UR4][R28.64] ;  /* 0x000000041c1c7981 */ /* 0x000ea8000c1e1900 */
[C---:B------:R-:W-:Y:S01]  /*0b20*/  VIADD R26, R24.reuse, 0x1 ;  /* 0x00000001181a7836 */ /* 0x040fe20000000000 */
[----:B------:R-:W-:Y:S01]  /*0b30*/  @P5 IADD3 R26, PT, PT, R24, RZ, RZ ;  /* 0x000000ff181a5210 */ /* 0x000fe20007ffe0ff */
[--C-:B------:R-:W-:Y:S01]  /*0b40*/  IMAD.WIDE R24, R25, 0x4, R14.reuse ;  /* 0x0000000419187825 */ /* 0x100fe200078e020e */
[----:B------:R0:W3:Y:S05]  /*0b50*/  LDG.E R29, desc[UR4][R18.64] ;  /* 0x00000004121d7981 */ /* 0x0000ea000c1e1900 */
[----:B------:R-:W4:Y:S04]  /*0b60*/  LDG.E R24, desc[UR4][R24.64] ;  /* 0x0000000418187981 */ /* 0x000f28000c1e1900 */
[----:B------:R-:W0:Y:S04]  /*0b70*/  LDG.E R19, desc[UR4][R16.64+0x18] ;  /* 0x0000180410137981 */ /* 0x000e28000c1e1900 */
[----:B------:R-:W2:Y:S01]  /*0b80*/  LDG.E R25, desc[UR4][R16.64+0x1c] ;  /* 0x00001c0410197981 */ /* 0x000ea2000c1e1900 */
[----:B------:R-:W-:-:S06]  /*0b90*/  IMAD.WIDE R20, R21, 0x4, R14 ;  /* 0x0000000415147825 */ /* 0x000fcc00078e020e */
[----:B------:R1:W3:Y:S01]  /*0ba0*/  LDG.E R20, desc[UR4][R20.64] ;  /* 0x0000000414147981 */ /* 0x0002e2000c1e1900 */
[----:B----4-:R-:W-:Y:S01]  /*0bb0*/  ISETP.NE.AND P4, PT, R24, R23, PT ;  /* 0x000000171800720c */ /* 0x010fe20003f85270 */
[----:B0-----:R-:W-:-:S04]  /*0bc0*/  IMAD.WIDE R18, R19, 0x4, R14 ;  /* 0x0000000413127825 */ /* 0x001fc800078e020e */
[----:B--2---:R-:W-:Y:S02]  /*0bd0*/  IMAD.WIDE R24, R25, 0x4, R14 ;  /* 0x0000000419187825 */ /* 0x004fe400078e020e */
[----:B------:R-:W2:Y:S04]  /*0be0*/  LDG.E R18, desc[UR4][R18.64] ;  /* 0x0000000412127981 */ /* 0x000ea8000c1e1900 */
[----:B------:R-:W4:Y:S01]  /*0bf0*/  LDG.E R24, desc[UR4][R24.64] ;  /* 0x0000000418187981 */ /* 0x000f22000c1e1900 */
[-C--:B------:R-:W-:Y:S01]  /*0c00*/  ISETP.NE.AND P5, PT, R28, R23.reuse, PT ;  /* 0x000000171c00720c */ /* 0x080fe20003fa5270 */
[C---:B------:R-:W-:Y:S01]  /*0c10*/  VIADD R28, R26.reuse, 0x1 ;  /* 0x000000011a1c7836 */ /* 0x040fe20000000000 */
[----:B------:R-:W-:Y:S02]  /*0c20*/  @P4 IADD3 R28, PT, PT, R26, RZ, RZ ;  /* 0x000000ff1a1c4210 */ /* 0x000fe40007ffe0ff */
[----:B---3--:R-:W-:-:S03]  /*0c30*/  ISETP.NE.AND P4, PT, R29, R23, PT ;  /* 0x000000171d00720c */ /* 0x008fc60003f85270 */
[----:B-1----:R-:W-:-:S06]  /*0c40*/  VIADD R21, R28, 0x1 ;  /* 0x000000011c157836 */ /* 0x002fcc0000000000 */
[----:B------:R-:W-:Y:S02]  /*0c50*/  @P5 IADD3 R21, PT, PT, R28, RZ, RZ ;  /* 0x000000ff1c155210 */ /* 0x000fe40007ffe0ff */
[----:B------:R-:W-:-:S03]  /*0c60*/  ISETP.NE.AND P5, PT, R20, R23, PT ;  /* 0x000000171400720c */ /* 0x000fc60003fa5270 */
[C---:B------:R-:W-:Y:S01]  /*0c70*/  VIADD R16, R21.reuse, 0x1 ;  /* 0x0000000115107836 */ /* 0x040fe20000000000 */
[----:B------:R-:W-:-:S05]  /*0c80*/  @P4 IADD3 R16, PT, PT, R21, RZ, RZ ;  /* 0x000000ff15104210 */ /* 0x000fca0007ffe0ff */
[----:B------:R-:W-:-:S04]  /*0c90*/  VIADD R17, R16, 0x1 ;  /* 0x0000000110117836 */ /* 0x000fc80000000000 */
[----:B------:R-:W-:-:S05]  /*0ca0*/  @P5 IADD3 R17, PT, PT, R16, RZ, RZ ;  /* 0x000000ff10115210 */ /* 0x000fca0007ffe0ff */
[----:B------:R-:W-:Y:S01]  /*0cb0*/  VIADD R16, R17, 0x1 ;  /* 0x0000000111107836 */ /* 0x000fe20000000000 */
[----:B------:R-:W-:Y:S02]  /*0cc0*/  IADD3 R27, PT, PT, R27, 0x8, RZ ;  /* 0x000000081b1b7810 */ /* 0x000fe40007ffe0ff */
[-C--:B--2---:R-:W-:Y:S02]  /*0cd0*/  ISETP.NE.AND P4, PT, R18, R23.reuse, PT ;  /* 0x000000171200720c */ /* 0x084fe40003f85270 */
[----:B----4-:R-:W-:-:S11]  /*0ce0*/  ISETP.NE.AND P5, PT, R24, R23, PT ;  /* 0x000000171800720c */ /* 0x010fd60003fa5270 */
[----:B------:R-:W-:-:S05]  /*0cf0*/  @P4 IADD3 R16, PT, PT, R17, RZ, RZ ;  /* 0x000000ff11104210 */ /* 0x000fca0007ffe0ff */
[----:B------:R-:W-:Y:S02]  /*0d00*/  VIADD R20, R16, 0x1 ;  /* 0x0000000110147836 */ /* 0x000fe40000000000 */
[----:B------:R-:W-:-:S07]  /*0d10*/  @P5 IMAD.MOV R20, RZ, RZ, R16 ;  /* 0x000000ffff145224 */ /* 0x000fce00078e0210 */
.L_x_9:
[----:B------:R-:W-:Y:S05]  /*0d20*/  BSYNC.RECONVERGENT B2 ;  /* 0x0000000000027941 */ /* 0x000fea0003800200 */
.L_x_8:
[----:B------:R-:W-:Y:S05]  /*0d30*/  @!P0 BRA `(.L_x_7) ;  /* 0x0000000000e08947 */ /* 0x000fea0003800000 */
[----:B------:R-:W-:Y:S04]  /*0d40*/  BSSY.RECONVERGENT B2, `(.L_x_10) ;  /* 0x000001c000027945 */ /* 0x000fe80003800200 */
[----:B------:R-:W-:Y:S05]  /*0d50*/  @!P2 BRA `(.L_x_11) ;  /* 0x000000000068a947 */ /* 0x000fea0003800000 */
[----:B------:R-:W-:-:S05]  /*0d60*/  IMAD.WIDE R16, R27, 0x4, R12 ;  /* 0x000000041b107825 */ /* 0x000fca00078e020c */
[----:B------:R-:W2:Y:S04]  /*0d70*/  LDG.E R29, desc[UR4][R16.64] ;  /* 0x00000004101d7981 */ /* 0x000ea8000c1e1900 */
[----:B------:R-:W3:Y:S04]  /*0d80*/  LDG.E R25, desc[UR4][R16.64+0x4] ;  /* 0x0000040410197981 */ /* 0x000ee8000c1e1900 */
[----:B0-----:R-:W4:Y:S04]  /*0d90*/  LDG.E R19, desc[UR4][R16.64+0x8] ;  /* 0x0000080410137981 */ /* 0x001f28000c1e1900 */
[----:B------:R-:W4:Y:S01]  /*0da0*/  LDG.E R21, desc[UR4][R16.64+0xc] ;  /* 0x00000c0410157981 */ /* 0x000f22000c1e1900 */
[----:B--2---:R-:W-:-:S04]  /*0db0*/  IMAD.WIDE R28, R29, 0x4, R14 ;  /* 0x000000041d1c7825 */ /* 0x004fc800078e020e */
[--C-:B---3--:R-:W-:Y:S02]  /*0dc0*/  IMAD.WIDE R24, R25, 0x4, R14.reuse ;  /* 0x0000000419187825 */ /* 0x108fe400078e020e */
[----:B------:R-:W2:Y:S02]  /*0dd0*/  LDG.E R28, desc[UR4][R28.64] ;  /* 0x000000041c1c7981 */ /* 0x000ea4000c1e1900 */
[--C-:B----4-:R-:W-:Y:S02]  /*0de0*/  IMAD.WIDE R18, R19, 0x4, R14.reuse ;  /* 0x0000000413127825 */ /* 0x110fe400078e020e */
[----:B------:R-:W3:Y:S02]  /*0df0*/  LDG.E R24, desc[UR4][R24.64] ;  /* 0x0000000418187981 */ /* 0x000ee4000c1e1900 */
[----:B------:R-:W-:Y:S02]  /*0e00*/  IMAD.WIDE R16, R21, 0x4, R14 ;  /* 0x0000000415107825 */ /* 0x000fe400078e020e */
[----:B------:R-:W4:Y:S04]  /*0e10*/  LDG.E R18, desc[UR4][R18.64] ;  /* 0x0000000412127981 */ /* 0x000f28000c1e1900 */
[----:B------:R-:W4:Y:S01]  /*0e20*/  LDG.E R26, desc[UR4][R16.64] ;  /* 0x00000004101a7981 */ /* 0x000f22000c1e1900 */
[----:B------:R-:W-:Y:S01]  /*0e30*/  IADD3 R21, PT, PT, R20, 0x1, RZ ;  /* 0x0000000114157810 */ /* 0x000fe20007ffe0ff */
[----:B------:R-:W-:Y:S01]  /*0e40*/  VIADD R27, R27, 0x4 ;  /* 0x000000041b1b7836 */ /* 0x000fe20000000000 */
[----:B--2--5:R-:W-:-:S02]  /*0e50*/  ISETP.NE.AND P0, PT, R28, R23, PT ;  /* 0x000000171c00720c */ /* 0x024fc40003f05270 */
[----:B---3--:R-:W-:-:S11]  /*0e60*/  ISETP.NE.AND P4, PT, R24, R23, PT ;  /* 0x000000171800720c */ /* 0x008fd60003f85270 */
[----:B------:R-:W-:Y:S01]  /*0e70*/  @P0 IMAD.MOV R21, RZ, RZ, R20 ;  /* 0x000000ffff150224 */ /* 0x000fe200078e0214 */
[----:B----4-:R-:W-:-:S04]  /*0e80*/  ISETP.NE.AND P0, PT, R18, R23, PT ;  /* 0x000000171200720c */ /* 0x010fc80003f05270 */
[----:B------:R-:W-:Y:S01]  /*0e90*/  IADD3 R20, PT, PT, R21, 0x1, RZ ;  /* 0x0000000115147810 */ /* 0x000fe20007ffe0ff */
[----:B------:R-:W-:Y:S01]  /*0ea0*/  @P4 IMAD.MOV R20, RZ, RZ, R21 ;  /* 0x000000ffff144224 */ /* 0x000fe200078e0215 */
[----:B------:R-:W-:-:S04]  /*0eb0*/  ISETP.NE.AND P4, PT, R26, R23, PT ;  /* 0x000000171a00720c */ /* 0x000fc80003f85270 */
[----:B------:R-:W-:-:S03]  /*0ec0*/  IADD3 R18, PT, PT, R20, 0x1, RZ ;  /* 0x0000000114127810 */ /* 0x000fc60007ffe0ff */
[----:B------:R-:W-:-:S05]  /*0ed0*/  @P0 IMAD.MOV R18, RZ, RZ, R20 ;  /* 0x000000ffff120224 */ /* 0x000fca00078e0214 */
[C---:B------:R-:W-:Y:S02]  /*0ee0*/  IADD3 R20, PT, PT, R18.reuse, 0x1, RZ ;  /* 0x0000000112147810 */ /* 0x040fe40007ffe0ff */
[----:B------:R-:W-:-:S07]  /*0ef0*/  @P4 IADD3 R20, PT, PT, R18, RZ, RZ ;  /* 0x000000ff12144210 */ /* 0x000fce0007ffe0ff */
.L_x_11:
[----:B------:R-:W-:Y:S05]  /*0f00*/  BSYNC.RECONVERGENT B2 ;  /* 0x0000000000027941 */ /* 0x000fea0003800200 */
.L_x_10:
[----:B------:R-:W-:-:S13]  /*0f10*/  ISETP.NE.AND P0, PT, R9, RZ, PT ;  /* 0x000000ff0900720c */ /* 0x000fda0003f05270 */
[----:B------:R-:W-:Y:S05]  /*0f20*/  @!P0 BRA `(.L_x_7) ;  /* 0x0000000000648947 */ /* 0x000fea0003800000 */
[----:B------:R-:W-:-:S05]  /*0f30*/  IMAD.WIDE R12, R27, 0x4, R12 ;  /* 0x000000041b0c7825 */ /* 0x000fca00078e020c */
[----:B------:R-:W2:Y:S02]  /*0f40*/  LDG.E R17, desc[UR4][R12.64] ;  /* 0x000000040c117981 */ /* 0x000ea4000c1e1900 */
[----:B--2---:R-:W-:-:S06]  /*0f50*/  IMAD.WIDE R16, R17, 0x4, R14 ;  /* 0x0000000411107825 */ /* 0x004fcc00078e020e */
[----:B------:R-:W2:Y:S01]  /*0f60*/  LDG.E R16, desc[UR4][R16.64] ;  /* 0x0000000410107981 */ /* 0x000ea2000c1e1900 */
[----:B------:R-:W-:Y:S01]  /*0f70*/  ISETP.NE.AND P4, PT, R9, 0x1, PT ;  /* 0x000000010900780c */ /* 0x000fe20003f85270 */
[----:B0-----:R-:W-:Y:S01]  /*0f80*/  VIADD R18, R20, 0x1 ;  /* 0x0000000114127836 */ /* 0x001fe20000000000 */
[----:B--2--5:R-:W-:-:S13]  /*0f90*/  ISETP.NE.AND P0, PT, R16, R23, PT ;  /* 0x000000171000720c */ /* 0x024fda0003f05270 */
[----:B------:R-:W-:-:S05]  /*0fa0*/  @P0 IADD3 R18, PT, PT, R20, RZ, RZ ;  /* 0x000000ff14120210 */ /* 0x000fca0007ffe0ff */
[----:B------:R-:W-:Y:S01]  /*0fb0*/  IMAD.MOV.U32 R20, RZ, RZ, R18 ;  /* 0x000000ffff147224 */ /* 0x000fe200078e0012 */
[----:B------:R-:W-:Y:S06]  /*0fc0*/  @!P4 BRA `(.L_x_7) ;  /* 0x00000000003cc947 */ /* 0x000fec0003800000 */
[----:B------:R-:W-:Y:S01]  /*0fd0*/  ISETP.NE.AND P4, PT, R9, 0x2, PT ;  /* 0x000000020900780c */ /* 0x000fe20003f85270 */
[----:B------:R-:W2:-:S12]  /*0fe0*/  LDG.E R17, desc[UR4][R12.64+0x4] ;  /* 0x000004040c117981 */ /* 0x000e98000c1e1900 */
[----:B------:R-:W3:Y:S01]  /*0ff0*/  @P4 LDG.E R19, desc[UR4][R12.64+0x8] ;  /* 0x000008040c134981 */ /* 0x000ee2000c1e1900 */
[----:B--2---:R-:W-:-:S06]  /*1000*/  IMAD.WIDE R16, R17, 0x4, R14 ;  /* 0x0000000411107825 */ /* 0x004fcc00078e020e */
[----:B------:R-:W2:Y:S01]  /*1010*/  LDG.E R16, desc[UR4][R16.64] ;  /* 0x0000000410107981 */ /* 0x000ea2000c1e1900 */
[----:B---3--:R-:W-:-:S06]  /*1020*/  @P4 IMAD.WIDE R14, R19, 0x4, R14 ;  /* 0x00000004130e4825 */ /* 0x008fcc00078e020e */
[----:B------:R-:W3:Y:S01]  /*1030*/  @P4 LDG.E R14, desc[UR4][R14.64] ;  /* 0x000000040e0e4981 */ /* 0x000ee2000c1e1900 */
[----:B------:R-:W-:Y:S02]  /*1040*/  IADD3 R18, PT, PT, R20, 0x1, RZ ;  /* 0x0000000114127810 */ /* 0x000fe40007ffe0ff */
[-C--:B--2---:R-:W-:Y:S02]  /*1050*/  ISETP.NE.AND P0, PT, R16, R23.reuse, PT ;  /* 0x000000171000720c */ /* 0x084fe40003f05270 */
[----:B---3--:R-:W-:-:S11]  /*1060*/  ISETP.NE.AND P5, PT, R14, R23, P4 ;  /* 0x000000170e00720c */ /* 0x008fd600027a5270 */
[----:B------:R-:W-:-:S05]  /*1070*/  @P0 IMAD.MOV R18, RZ, RZ, R20 ;  /* 0x000000ffff120224 */ /* 0x000fca00078e0214 */
[----:B------:R-:W-:-:S05]  /*1080*/  MOV R20, R18 ;  /* 0x0000001200147202 */ /* 0x000fca0000000f00 */
[C---:B------:R-:W-:Y:S01]  /*1090*/  @P4 VIADD R18, R20.reuse, 0x1 ;  /* 0x0000000114124836 */ /* 0x040fe20000000000 */
[----:B------:R-:W-:-:S05]  /*10a0*/  @P5 IADD3 R18, PT, PT, R20, RZ, RZ ;  /* 0x000000ff14125210 */ /* 0x000fca0007ffe0ff */
[----:B------:R-:W-:-:S07]  /*10b0*/  @P4 IMAD.MOV.U32 R20, RZ, RZ, R18 ;  /* 0x000000ffff144224 */ /* 0x000fce00078e0012 */
.L_x_7:
[----:B------:R-:W-:Y:S05]  /*10c0*/  BSYNC.RECONVERGENT B1 ;  /* 0x0000000000017941 */ /* 0x000fea0003800200 */
.L_x_6:
[----:B------:R-:W-:Y:S02]  /*10d0*/  ISETP.GT.AND P4, PT, R20, R7, PT ;  /* 0x000000071400720c */ /* 0x000fe40003f84270 */
[----:B------:R-:W-:-:S11]  /*10e0*/  PLOP3.LUT P0, PT, PT, PT, PT, 0x80, 0x8 ;  /* 0x000000000008781c */ /* 0x000fd60003f0f070 */
[----:B-----5:R-:W-:-:S04]  /*10f0*/  @!P4 ISETP.GE.AND P5, PT, R23, R4, PT ;  /* 0x000000041700c20c */ /* 0x020fc80003fa6270 */
[----:B------:R-:W-:-:S04]  /*1100*/  @!P4 ISETP.EQ.AND P0, PT, R20, R7, !P5 ;  /* 0x000000071400c20c */ /* 0x000fc80006f02270 */
[----:B------:R-:W-:Y:S02]  /*1110*/  SEL R4, R23, R4, P0 ;  /* 0x0000000417047207 */ /* 0x000fe40000000000 */
[----:B------:R-:W-:Y:S01]  /*1120*/  SEL R7, R20, R7, P0 ;  /* 0x0000000714077207 */ /* 0x000fe20000000000 */
[----:B------:R-:W-:Y:S06]  /*1130*/  @P3 BRA `(.L_x_12) ;  /* 0xfffffff0003c3947 */ /* 0x000fec000383ffff */
.L_x_2:
[----:B------:R-:W-:Y:S05]  /*1140*/  BSYNC.RECONVERGENT B0 ;  /* 0x0000000000007941 */ /* 0x000fea0003800200 */
.L_x_1:
[----:B------:R-:W1:Y:S08]  /*1150*/  LDC.64 R2, c[0x0][0x398] ;  /* 0x0000e600ff027b82 */ /* 0x000e700000000a00 */
[----:B------:R-:W2:Y:S01]  /*1160*/  LDC.64 R6, c[0x0][0x390] ;  /* 0x0000e400ff067b82 */ /* 0x000ea20000000a00 */
[----:B-1----:R-:W-:-:S05]  /*1170*/  IMAD.WIDE R2, R0, 0x4, R2 ;  /* 0x0000000400027825 */ /* 0x002fca00078e0202 */
[----:B------:R1:W-:Y:S01]  /*1180*/  STG.E desc[UR4][R2.64], R4 ;  /* 0x0000000402007986 */ /* 0x0003e2000c101904 */
[----:B--2---:R-:W-:-:S06]  /*1190*/  IMAD.WIDE R6, R0, 0x4, R6 ;  /* 0x0000000400067825 */ /* 0x004fcc00078e0206 */
[----:B------:R-:W2:Y:S02]  /*11a0*/  LDG.E R7, desc[UR4][R6.64] ;  /* 0x0000000406077981 */ /* 0x000ea4000c1e1900 */
[----:B--2---:R-:W-:-:S13]  /*11b0*/  ISETP.NE.AND P0, PT, R4, R7, PT ;  /* 0x000000070400720c */ /* 0x004fda0003f05270 */
[----:B-1----:R-:W-:Y:S05]  /*11c0*/  @!P0 EXIT ;  /* 0x000000000000894d */ /* 0x002fea0003800000 */
[----:B------:R-:W1:Y:S01]  /*11d0*/  LDC.64 R2, c[0x0][0x3a0] ;  /* 0x0000e800ff027b82 */ /* 0x000e620000000a00 */
[----:B------:R-:W-:-:S05]  /*11e0*/  HFMA2 R5, -RZ, RZ, 0, 5.9604644775390625e-08 ;  /* 0x00000001ff057431 */ /* 0x000fca00000001ff */
[----:B-1----:R-:W-:Y:S01]  /*11f0*/  STG.E desc[UR4][R2.64], R5 ;  /* 0x0000000502007986 */ /* 0x002fe2000c101904 */
[----:B------:R-:W-:Y:S05]  /*1200*/  EXIT ;  /* 0x000000000000794d */ /* 0x000fea0003800000 */
.L_x_0:
[----:B------:R-:W0:Y:S08]  /*1210*/  LDC.64 R2, c[0x0][0x390] ;  /* 0x0000e400ff027b82 */ /* 0x000e300000000a00 */
[----:B------:R-:W1:Y:S01]  /*1220*/  LDC.64 R4, c[0x0][0x398] ;  /* 0x0000e600ff047b82 */ /* 0x000e620000000a00 */
[----:B0-----:R-:W-:-:S06]  /*1230*/  IMAD.WIDE R2, R0, 0x4, R2 ;  /* 0x0000000400027825 */ /* 0x001fcc00078e0202 */
[----:B------:R-:W2:Y:S01]  /*1240*/  LDG.E R3, desc[UR4][R2.64] ;  /* 0x0000000402037981 */ /* 0x000ea2000c1e1900 */
[----:B-1----:R-:W-:-:S05]  /*1250*/  IMAD.WIDE R4, R0, 0x4, R4 ;  /* 0x0000000400047825 */ /* 0x002fca00078e0204 */
[----:B--2---:R-:W-:Y:S01]  /*1260*/  STG.E desc[UR4][R4.64], R3 ;  /* 0x0000000304007986 */ /* 0x004fe2000c101904 */
[----:B------:R-:W-:Y:S05]  /*1270*/  EXIT ;  /* 0x000000000000794d */ /* 0x000fea0003800000 */
.L_x_13:
[----:B------:R-:W-:-:S00]  /*1280*/  BRA `(.L_x_13) ;  /* 0xfffffffc00fc7947 */ /* 0x000fc0000383ffff */
[----:B------:R-:W-:-:S00]  /*1290*/  NOP ;  /* 0x0000000000007918 */ /* 0x000fc00000000000 */
        /* <DEDUP_REMOVED lines=14> */
.L_x_14:


//--------------------- .nv.shared.reserved.0     --------------------------
	.section	.nv.shared.reserved.0,"aw",@nobits
	.weak		__nv_reservedSMEM_offset_0_alias
	.size		__nv_reservedSMEM_offset_0_alias, 0, 64
	.other		__nv_reservedSMEM_offset_0_alias,@"STO_CUDA_RESERVED_SHARED STV_DEFAULT"
__nv_reservedSMEM_offset_0_alias:
	.zero		0
	.zero		64


//--------------------- .nv.constant0._Z24label_propagation_kernelPKiS0_S0_PiS1_i --------------------------
	.section	.nv.constant0._Z24label_propagation_kernelPKiS0_S0_PiS1_i,"a",@progbits
	.sectionflags	@""
	.align	4
.nv.constant0._Z24label_propagation_kernelPKiS0_S0_PiS1_i:
	.zero		940


//--------------------- SYMBOLS --------------------------

	.type		.nv.reservedSmem.offset0,@object
	.size		.nv.reservedSmem.offset0,0x4
